	.headerflags	@"EF_CUDA_TEXMODE_UNIFIED EF_CUDA_64BIT_ADDRESS EF_CUDA_ACCELERATORS EF_CUDA_SM90 EF_CUDA_VIRTUAL_SM(EF_CUDA_SM90)"
	.elftype	@"ET_EXEC"


//--------------------- .nv.info                  --------------------------
	.section	.nv.info,"",@"SHT_CUDA_INFO"
	.align	4


	//----- nvinfo : EIATTR_REGCOUNT
	.align		4
        /*0000*/ 	.byte	0x04, 0x2f
        /*0002*/ 	.short	(.L_1 - .L_0)
	.align		4
.L_0:
        /*0004*/ 	.word	index@(triton_poi_fused_relu_threshold_backward_1)
        /*0008*/ 	.word	0x00000008


	//----- nvinfo : EIATTR_MIN_STACK_SIZE
	.align		4
.L_1:
        /*000c*/ 	.byte	0x04, 0x12
        /*000e*/ 	.short	(.L_3 - .L_2)
	.align		4
.L_2:
        /*0010*/ 	.word	index@(triton_poi_fused_relu_threshold_backward_1)
        /*0014*/ 	.word	0x00000000


	//----- nvinfo : EIATTR_FRAME_SIZE
	.align		4
.L_3:
        /*0018*/ 	.byte	0x04, 0x11
        /*001a*/ 	.short	(.L_5 - .L_4)
	.align		4
.L_4:
        /*001c*/ 	.word	index@(triton_poi_fused_relu_threshold_backward_1)
        /*0020*/ 	.word	0x00000000


	//----- nvinfo : EIATTR_MIN_STACK_SIZE
	.align		4
.L_5:
        /*0024*/ 	.byte	0x04, 0x12
        /*0026*/ 	.short	(.L_7 - .L_6)
	.align		4
.L_6:
        /*0028*/ 	.word	index@(triton_poi_fused_relu_threshold_backward_1)
        /*002c*/ 	.word	0x00000000
.L_7:


//--------------------- .nv.info.triton_poi_fused_relu_threshold_backward_1 --------------------------
	.section	.nv.info.triton_poi_fused_relu_threshold_backward_1,"",@"SHT_CUDA_INFO"
	.sectionflags	@""
	.align	4


	//----- nvinfo : EIATTR_CUDA_API_VERSION
	.align		4
        /*0000*/ 	.byte	0x04, 0x37
        /*0002*/ 	.short	(.L_9 - .L_8)
.L_8:
        /*0004*/ 	.word	0x0000007c


	//----- nvinfo : EIATTR_KPARAM_INFO
	.align		4
.L_9:
        /*0008*/ 	.byte	0x04, 0x17
        /*000a*/ 	.short	(.L_11 - .L_10)
.L_10:
        /*000c*/ 	.word	0x00000000
        /*0010*/ 	.short	0x0002
        /*0012*/ 	.short	0x0010
        /*0014*/ 	.byte	0x00, 0xf0, 0x11, 0x00


	//----- nvinfo : EIATTR_KPARAM_INFO
	.align		4
.L_11:
        /*0018*/ 	.byte	0x04, 0x17
        /*001a*/ 	.short	(.L_13 - .L_12)
.L_12:
        /*001c*/ 	.word	0x00000000
        /*0020*/ 	.short	0x0001
        /*0022*/ 	.short	0x0008
        /*0024*/ 	.byte	0x00, 0xf4, 0x21, 0x00


	//----- nvinfo : EIATTR_KPARAM_INFO
	.align		4
.L_13:
        /*0028*/ 	.byte	0x04, 0x17
        /*002a*/ 	.short	(.L_15 - .L_14)
.L_14:
        /*002c*/ 	.word	0x00000000
        /*0030*/ 	.short	0x0000
        /*0032*/ 	.short	0x0000
        /*0034*/ 	.byte	0x00, 0xf4, 0x21, 0x00


	//----- nvinfo : EIATTR_SPARSE_MMA_MASK
	.align		4
.L_15:
        /*0038*/ 	.byte	0x03, 0x50
        /*003a*/ 	.short	0x0000


	//----- nvinfo : EIATTR_MAXREG_COUNT
	.align		4
        /*003c*/ 	.byte	0x03, 0x1b
        /*003e*/ 	.short	0x00ff


	//----- nvinfo : EIATTR_EXIT_INSTR_OFFSETS
	.align		4
        /*0040*/ 	.byte	0x04, 0x1c
        /*0042*/ 	.short	(.L_17 - .L_16)


	//   ....[0]....
.L_16:
        /*0044*/ 	.word	0x00000150


	//   ....[1]....
        /*0048*/ 	.word	0x00000170


	//----- nvinfo : EIATTR_REQNTID
	.align		4
.L_17:
        /*004c*/ 	.byte	0x04, 0x10
        /*004e*/ 	.short	(.L_19 - .L_18)
.L_18:
        /*0050*/ 	.word	0x00000080
        /*0054*/ 	.word	0x00000001
        /*0058*/ 	.word	0x00000001


	//----- nvinfo : EIATTR_CRS_STACK_SIZE
	.align		4
.L_19:
        /*005c*/ 	.byte	0x04, 0x1e
        /*005e*/ 	.short	(.L_21 - .L_20)
.L_20:
        /*0060*/ 	.word	0x00000000


	//----- nvinfo : EIATTR_CBANK_PARAM_SIZE
	.align		4
.L_21:
        /*0064*/ 	.byte	0x03, 0x19
        /*0066*/ 	.short	0x0014


	//----- nvinfo : EIATTR_PARAM_CBANK
	.align		4
        /*0068*/ 	.byte	0x04, 0x0a
        /*006a*/ 	.short	(.L_23 - .L_22)
	.align		4
.L_22:
        /*006c*/ 	.word	index@(.nv.constant0.triton_poi_fused_relu_threshold_backward_1)
        /*0070*/ 	.short	0x0210
        /*0072*/ 	.short	0x0014


	//----- nvinfo : EIATTR_SW_WAR
	.align		4
.L_23:
        /*0074*/ 	.byte	0x04, 0x36
        /*0076*/ 	.short	(.L_25 - .L_24)
.L_24:
        /*0078*/ 	.word	0x00000008
.L_25:


//--------------------- .nv.callgraph             --------------------------
	.section	.nv.callgraph,"",@"SHT_CUDA_CALLGRAPH"
	.align	4
	.sectionentsize	8
	.align		4
        /*0000*/ 	.word	0x00000000
	.align		4
        /*0004*/ 	.word	0xffffffff
	.align		4
        /*0008*/ 	.word	0x00000000
	.align		4
        /*000c*/ 	.word	0xfffffffe
	.align		4
        /*0010*/ 	.word	0x00000000
	.align		4
        /*0014*/ 	.word	0xfffffffd
	.align		4
        /*0018*/ 	.word	0x00000000
	.align		4
        /*001c*/ 	.word	0xfffffffc


//--------------------- .text.triton_poi_fused_relu_threshold_backward_1 --------------------------
	.section	.text.triton_poi_fused_relu_threshold_backward_1,"ax",@progbits
	.align	128
        .global         triton_poi_fused_relu_threshold_backward_1
        .type           triton_poi_fused_relu_threshold_backward_1,@function
        .size           triton_poi_fused_relu_threshold_backward_1,(.L_x_3 - triton_poi_fused_relu_threshold_backward_1)
        .other          triton_poi_fused_relu_threshold_backward_1,@"STO_CUDA_ENTRY STV_DEFAULT"
triton_poi_fused_relu_threshold_backward_1:
.text.triton_poi_fused_relu_threshold_backward_1:
[----:B------:R-:W0:Y:S02]  /*0000*/  LDC R1, c[0x0][0x28] ;  /* 0x00000a00ff017b82 */ /* 0x000e240000000800 */
[----:B------:R-:W1:Y:S01]  /*0010*/  S2R R0, SR_TID.X ;  /* 0x0000000000007919 */ /* 0x000e620000002100 */
[----:B------:R-:W-:Y:S01]  /*0020*/  ULDC.64 UR4, c[0x0][0x208] ;  /* 0x0000820000047ab9 */ /* 0x000fe20000000a00 */
[----:B------:R-:W-:Y:S01]  /*0030*/  BSSY B0, `(.L_x_0) ;  /* 0x000000a000007945 */ /* 0x000fe20003800000 */
[----:B------:R-:W-:Y:S01]  /*0040*/  IMAD.MOV.U32 R2, RZ, RZ, RZ ;  /* 0x000000ffff027224 */ /* 0x000fe200078e00ff */
[----:B------:R-:W2:Y:S01]  /*0050*/  S2R R5, SR_CTAID.X ;  /* 0x0000000000057919 */ /* 0x000ea20000002500 */
[----:B-1----:R-:W-:-:S05]  /*0060*/  LOP3.LUT R0, R0, 0x7f, RZ, 0xc0, !PT ;  /* 0x0000007f00007812 */ /* 0x002fca00078ec0ff */
[----:B--2---:R-:W-:-:S05]  /*0070*/  IMAD R5, R5, 0x80, R0 ;  /* 0x0000008005057824 */ /* 0x004fca00078e0200 */
[----:B------:R-:W-:-:S13]  /*0080*/  ISETP.GE.AND P0, PT, R5, 0x800, PT ;  /* 0x000008000500780c */ /* 0x000fda0003f06270 */
[----:B------:R-:W-:Y:S05]  /*0090*/  @P0 BRA `(.L_x_1) ;  /* 0x00000000000c0947 */ /* 0x000fea0003800000 */
[----:B------:R-:W1:Y:S02]  /*00a0*/  LDC.64 R2, c[0x0][0x210] ;  /* 0x00008400ff027b82 */ /* 0x000e640000000a00 */
[----:B-1----:R-:W-:-:S06]  /*00b0*/  IMAD.WIDE R2, R5, 0x4, R2 ;  /* 0x0000000405027825 */ /* 0x002fcc00078e0202 */
[----:B------:R1:W5:Y:S02]  /*00c0*/  LDG.E R2, desc[UR4][R2.64] ;  /* 0x0000000402027981 */ /* 0x000364000c1e1900 */
.L_x_1:
[----:B------:R-:W-:Y:S05]  /*00d0*/  BSYNC B0 ;  /* 0x0000000000007941 */ /* 0x000fea0003800000 */
.L_x_0:
[----:B-----5:R-:W-:Y:S01]  /*00e0*/  FSETP.GEU.AND P1, PT, R2, RZ, PT ;  /* 0x000000ff0200720b */ /* 0x020fe20003f2e000 */
[----:B------:R-:W-:-:S03]  /*00f0*/  ULDC.64 UR6, c[0x0][0x218] ;  /* 0x0000860000067ab9 */ /* 0x000fc60000000a00 */
[----:B------:R-:W-:Y:S02]  /*0100*/  FSEL R0, R2, RZ, P1 ;  /* 0x000000ff02007208 */ /* 0x000fe40000800000 */
[----:B------:R-:W-:Y:S02]  /*0110*/  IADD3 R2, P2, R5, UR6, RZ ;  /* 0x0000000605027c10 */ /* 0x000fe4000ff5e0ff */
[----:B------:R-:W-:Y:S02]  /*0120*/  FSETP.GTU.AND P1, PT, R0, RZ, PT ;  /* 0x000000ff0000720b */ /* 0x000fe40003f2c000 */
[----:B-1----:R-:W-:Y:S02]  /*0130*/  LEA.HI.X.SX32 R3, R5, UR7, 0x1, P2 ;  /* 0x0000000705037c11 */ /* 0x002fe400090f0eff */
[----:B------:R-:W-:Y:S01]  /*0140*/  SEL R5, RZ, 0x1, P1 ;  /* 0x00000001ff057807 */ /* 0x000fe20000800000 */
[----:B------:R-:W-:Y:S08]  /*0150*/  @P0 EXIT ;  /* 0x000000000000094d */ /* 0x000ff00003800000 */
[----:B------:R-:W-:Y:S01]  /*0160*/  STG.E.U8 desc[UR4][R2.64], R5 ;  /* 0x0000000502007986 */ /* 0x000fe2000c101104 */
[----:B------:R-:W-:Y:S05]  /*0170*/  EXIT ;  /* 0x000000000000794d */ /* 0x000fea0003800000 */
.L_x_2:
[----:B------:R-:W-:-:S00]  /*0180*/  BRA `(.L_x_2) ;  /* 0xfffffffc00fc7947 */ /* 0x000fc0000383ffff */
[----:B------:R-:W-:-:S00]  /*0190*/  NOP ;  /* 0x0000000000007918 */ /* 0x000fc00000000000 */
        /* <DEDUP_REMOVED lines=14> */
.L_x_3:


//--------------------- .nv.constant0.triton_poi_fused_relu_threshold_backward_1 --------------------------
	.section	.nv.constant0.triton_poi_fused_relu_threshold_backward_1,"a",@progbits
	.sectionflags	@""
	.align	4
.nv.constant0.triton_poi_fused_relu_threshold_backward_1:
	.zero		548
